	.headerflags	@"EF_CUDA_TEXMODE_UNIFIED EF_CUDA_64BIT_ADDRESS EF_CUDA_ACCELERATORS EF_CUDA_SM90 EF_CUDA_VIRTUAL_SM(EF_CUDA_SM90)"
	.elftype	@"ET_EXEC"


//--------------------- .nv.info                  --------------------------
	.section	.nv.info,"",@"SHT_CUDA_INFO"
	.align	4


	//----- nvinfo : EIATTR_REGCOUNT
	.align		4
        /*0000*/ 	.byte	0x04, 0x2f
        /*0002*/ 	.short	(.L_1 - .L_0)
	.align		4
.L_0:
        /*0004*/ 	.word	index@(triton_poi_fused_convolution_sigmoid_11)
        /*0008*/ 	.word	0x00000020


	//----- nvinfo : EIATTR_MIN_STACK_SIZE
	.align		4
.L_1:
        /*000c*/ 	.byte	0x04, 0x12
        /*000e*/ 	.short	(.L_3 - .L_2)
	.align		4
.L_2:
        /*0010*/ 	.word	index@(triton_poi_fused_convolution_sigmoid_11)
        /*0014*/ 	.word	0x00000000


	//----- nvinfo : EIATTR_FRAME_SIZE
	.align		4
.L_3:
        /*0018*/ 	.byte	0x04, 0x11
        /*001a*/ 	.short	(.L_5 - .L_4)
	.align		4
.L_4:
        /*001c*/ 	.word	index@(triton_poi_fused_convolution_sigmoid_11)
        /*0020*/ 	.word	0x00000000


	//----- nvinfo : EIATTR_MIN_STACK_SIZE
	.align		4
.L_5:
        /*0024*/ 	.byte	0x04, 0x12
        /*0026*/ 	.short	(.L_7 - .L_6)
	.align		4
.L_6:
        /*0028*/ 	.word	index@(triton_poi_fused_convolution_sigmoid_11)
        /*002c*/ 	.word	0x00000000
.L_7:


//--------------------- .nv.info.triton_poi_fused_convolution_sigmoid_11 --------------------------
	.section	.nv.info.triton_poi_fused_convolution_sigmoid_11,"",@"SHT_CUDA_INFO"
	.sectionflags	@""
	.align	4


	//----- nvinfo : EIATTR_CUDA_API_VERSION
	.align		4
        /*0000*/ 	.byte	0x04, 0x37
        /*0002*/ 	.short	(.L_9 - .L_8)
.L_8:
        /*0004*/ 	.word	0x0000007c


	//----- nvinfo : EIATTR_KPARAM_INFO
	.align		4
.L_9:
        /*0008*/ 	.byte	0x04, 0x17
        /*000a*/ 	.short	(.L_11 - .L_10)
.L_10:
        /*000c*/ 	.word	0x00000000
        /*0010*/ 	.short	0x0004
        /*0012*/ 	.short	0x001c
        /*0014*/ 	.byte	0x00, 0xf0, 0x11, 0x00


	//----- nvinfo : EIATTR_KPARAM_INFO
	.align		4
.L_11:
        /*0018*/ 	.byte	0x04, 0x17
        /*001a*/ 	.short	(.L_13 - .L_12)
.L_12:
        /*001c*/ 	.word	0x00000000
        /*0020*/ 	.short	0x0003
        /*0022*/ 	.short	0x0018
        /*0024*/ 	.byte	0x00, 0xf0, 0x11, 0x00


	//----- nvinfo : EIATTR_KPARAM_INFO
	.align		4
.L_13:
        /*0028*/ 	.byte	0x04, 0x17
        /*002a*/ 	.short	(.L_15 - .L_14)
.L_14:
        /*002c*/ 	.word	0x00000000
        /*0030*/ 	.short	0x0002
        /*0032*/ 	.short	0x0010
        /*0034*/ 	.byte	0x00, 0xf4, 0x21, 0x00


	//----- nvinfo : EIATTR_KPARAM_INFO
	.align		4
.L_15:
        /*0038*/ 	.byte	0x04, 0x17
        /*003a*/ 	.short	(.L_17 - .L_16)
.L_16:
        /*003c*/ 	.word	0x00000000
        /*0040*/ 	.short	0x0001
        /*0042*/ 	.short	0x0008
        /*0044*/ 	.byte	0x00, 0xf4, 0x21, 0x00


	//----- nvinfo : EIATTR_KPARAM_INFO
	.align		4
.L_17:
        /*0048*/ 	.byte	0x04, 0x17
        /*004a*/ 	.short	(.L_19 - .L_18)
.L_18:
        /*004c*/ 	.word	0x00000000
        /*0050*/ 	.short	0x0000
        /*0052*/ 	.short	0x0000
        /*0054*/ 	.byte	0x00, 0xf4, 0x21, 0x00


	//----- nvinfo : EIATTR_SPARSE_MMA_MASK
	.align		4
.L_19:
        /*0058*/ 	.byte	0x03, 0x50
        /*005a*/ 	.short	0x0000


	//----- nvinfo : EIATTR_MAXREG_COUNT
	.align		4
        /*005c*/ 	.byte	0x03, 0x1b
        /*005e*/ 	.short	0x00ff


	//----- nvinfo : EIATTR_EXIT_INSTR_OFFSETS
	.align		4
        /*0060*/ 	.byte	0x04, 0x1c
        /*0062*/ 	.short	(.L_21 - .L_20)


	//   ....[0]....
.L_20:
        /*0064*/ 	.word	0x00001630


	//   ....[1]....
        /*0068*/ 	.word	0x00001650


	//----- nvinfo : EIATTR_REQNTID
	.align		4
.L_21:
        /*006c*/ 	.byte	0x04, 0x10
        /*006e*/ 	.short	(.L_23 - .L_22)
.L_22:
        /*0070*/ 	.word	0x00000100
        /*0074*/ 	.word	0x00000001
        /*0078*/ 	.word	0x00000001


	//----- nvinfo : EIATTR_CBANK_PARAM_SIZE
	.align		4
.L_23:
        /*007c*/ 	.byte	0x03, 0x19
        /*007e*/ 	.short	0x0020


	//----- nvinfo : EIATTR_PARAM_CBANK
	.align		4
        /*0080*/ 	.byte	0x04, 0x0a
        /*0082*/ 	.short	(.L_25 - .L_24)
	.align		4
.L_24:
        /*0084*/ 	.word	index@(.nv.constant0.triton_poi_fused_convolution_sigmoid_11)
        /*0088*/ 	.short	0x0210
        /*008a*/ 	.short	0x0020


	//----- nvinfo : EIATTR_SW_WAR
	.align		4
.L_25:
        /*008c*/ 	.byte	0x04, 0x36
        /*008e*/ 	.short	(.L_27 - .L_26)
.L_26:
        /*0090*/ 	.word	0x00000008
.L_27:


//--------------------- .nv.callgraph             --------------------------
	.section	.nv.callgraph,"",@"SHT_CUDA_CALLGRAPH"
	.align	4
	.sectionentsize	8
	.align		4
        /*0000*/ 	.word	0x00000000
	.align		4
        /*0004*/ 	.word	0xffffffff
	.align		4
        /*0008*/ 	.word	0x00000000
	.align		4
        /*000c*/ 	.word	0xfffffffe
	.align		4
        /*0010*/ 	.word	0x00000000
	.align		4
        /*0014*/ 	.word	0xfffffffd
	.align		4
        /*0018*/ 	.word	0x00000000
	.align		4
        /*001c*/ 	.word	0xfffffffc


//--------------------- .text.triton_poi_fused_convolution_sigmoid_11 --------------------------
	.section	.text.triton_poi_fused_convolution_sigmoid_11,"ax",@progbits
	.align	128
        .global         triton_poi_fused_convolution_sigmoid_11
        .type           triton_poi_fused_convolution_sigmoid_11,@function
        .size           triton_poi_fused_convolution_sigmoid_11,(.L_x_1 - triton_poi_fused_convolution_sigmoid_11)
        .other          triton_poi_fused_convolution_sigmoid_11,@"STO_CUDA_ENTRY STV_DEFAULT"
triton_poi_fused_convolution_sigmoid_11:
.text.triton_poi_fused_convolution_sigmoid_11:
[----:B------:R-:W0:Y:S01]  /*0000*/  LDC R1, c[0x0][0x28] ;  /* 0x00000a00ff017b82 */ /* 0x000e220000000800 */
[----:B------:R-:W1:Y:S07]  /*0010*/  S2R R0, SR_TID.X ;  /* 0x0000000000007919 */ /* 0x000e6e0000002100 */
[----:B------:R-:W2:Y:S01]  /*0020*/  S2UR UR4, SR_CTAID.Y ;  /* 0x00000000000479c3 */ /* 0x000ea20000002600 */
[----:B------:R-:W-:Y:S01]  /*0030*/  CS2R R22, SRZ ;  /* 0x0000000000167805 */ /* 0x000fe2000001ff00 */
[----:B------:R-:W-:Y:S01]  /*0040*/  ULDC.64 UR6, c[0x0][0x208] ;  /* 0x0000820000067ab9 */ /* 0x000fe20000000a00 */
[----:B------:R-:W3:Y:S01]  /*0050*/  S2R R7, SR_CTAID.X ;  /* 0x0000000000077919 */ /* 0x000ee20000002500 */
[----:B------:R-:W-:-:S04]  /*0060*/  CS2R R26, SRZ ;  /* 0x00000000001a7805 */ /* 0x000fc8000001ff00 */
[----:B------:R-:W4:Y:S01]  /*0070*/  LDC.64 R10, c[0x0][0x210] ;  /* 0x00008400ff0a7b82 */ /* 0x000f220000000a00 */
[----:B--2---:R-:W-:-:S06]  /*0080*/  USHF.L.U32 UR4, UR4, 0x4, URZ ;  /* 0x0000000404047899 */ /* 0x004fcc000800063f */
[----:B------:R-:W-:Y:S02]  /*0090*/  MOV R3, UR4 ;  /* 0x0000000400037c02 */ /* 0x000fe40008000f00 */
[----:B-1----:R-:W-:Y:S02]  /*00a0*/  SHF.R.U32.HI R14, RZ, 0x6, R0 ;  /* 0x00000006ff0e7819 */ /* 0x002fe40000011600 */
[----:B------:R-:W-:Y:S02]  /*00b0*/  SHF.L.U32 R0, R0, 0x2, RZ ;  /* 0x0000000200007819 */ /* 0x000fe400000006ff */
[----:B------:R-:W-:Y:S02]  /*00c0*/  LOP3.LUT R14, R3, 0x3, R14, 0xf8, !PT ;  /* 0x00000003030e7812 */ /* 0x000fe400078ef80e */
[----:B------:R-:W-:Y:S02]  /*00d0*/  LOP3.LUT R0, R0, 0xfc, RZ, 0xc0, !PT ;  /* 0x000000fc00007812 */ /* 0x000fe400078ec0ff */
[C---:B------:R-:W-:Y:S01]  /*00e0*/  LOP3.LUT R16, R14.reuse, 0x4, RZ, 0xfc, !PT ;  /* 0x000000040e107812 */ /* 0x040fe200078efcff */
[----:B------:R-:W-:Y:S01]  /*00f0*/  IMAD.HI R2, R14, 0x55555556, RZ ;  /* 0x555555560e027827 */ /* 0x000fe200078e02ff */
[----:B---3--:R-:W-:-:S02]  /*0100*/  LEA R7, R7, R0, 0x8 ;  /* 0x0000000007077211 */ /* 0x008fc400078e40ff */
[----:B------:R-:W-:Y:S02]  /*0110*/  LOP3.LUT R18, R14, 0x8, RZ, 0xfc, !PT ;  /* 0x000000080e127812 */ /* 0x000fe400078efcff */
[----:B------:R-:W-:Y:S02]  /*0120*/  LEA.HI R3, R2, R2, RZ, 0x1 ;  /* 0x0000000202037211 */ /* 0x000fe400078f08ff */
[C---:B------:R-:W-:Y:S02]  /*0130*/  ISETP.GE.AND P0, PT, R7.reuse, 0x790, PT ;  /* 0x000007900700780c */ /* 0x040fe40003f06270 */
[----:B------:R-:W-:Y:S01]  /*0140*/  LEA R15, R7, R7, 0x1 ;  /* 0x00000007070f7211 */ /* 0x000fe200078e08ff */
[----:B------:R-:W-:Y:S01]  /*0150*/  IMAD R2, R3, -0x3, R14 ;  /* 0xfffffffd03027824 */ /* 0x000fe200078e020e */
[----:B------:R-:W-:Y:S01]  /*0160*/  ISETP.LT.AND P3, PT, R14, 0xc, !P0 ;  /* 0x0000000c0e00780c */ /* 0x000fe20004761270 */
[----:B------:R-:W-:Y:S01]  /*0170*/  IMAD.HI R8, R18, 0x55555556, RZ ;  /* 0x5555555612087827 */ /* 0x000fe200078e02ff */
[----:B------:R-:W-:-:S02]  /*0180*/  IADD3 R29, R15, 0x3, RZ ;  /* 0x000000030f1d7810 */ /* 0x000fc40007ffe0ff */
[----:B------:R-:W-:Y:S01]  /*0190*/  IADD3 R9, R15, 0x6, RZ ;  /* 0x000000060f097810 */ /* 0x000fe20007ffe0ff */
[----:B------:R-:W-:Y:S02]  /*01a0*/  IMAD R0, R3, 0x16b0, R2 ;  /* 0x000016b003007824 */ /* 0x000fe400078e0202 */
[----:B------:R-:W-:-:S03]  /*01b0*/  IMAD.HI R2, R16, 0x55555556, RZ ;  /* 0x5555555610027827 */ /* 0x000fc600078e02ff */
[----:B------:R-:W-:Y:S01]  /*01c0*/  IADD3 R13, R29, R0, RZ ;  /* 0x000000001d0d7210 */ /* 0x000fe20007ffe0ff */
[----:B------:R-:W-:Y:S01]  /*01d0*/  IMAD R5, R7, 0x3, R0 ;  /* 0x0000000307057824 */ /* 0x000fe200078e0200 */
[----:B------:R-:W-:Y:S01]  /*01e0*/  LEA.HI R3, R2, R2, RZ, 0x1 ;  /* 0x0000000202037211 */ /* 0x000fe200078f08ff */
[----:B------:R-:W-:Y:S01]  /*01f0*/  HFMA2.MMA R2, -RZ, RZ, 0, 0 ;  /* 0x00000000ff027435 */ /* 0x000fe200000001ff */
[----:B------:R-:W-:Y:S01]  /*0200*/  IADD3 R21, R9, R0, RZ ;  /* 0x0000000009157210 */ /* 0x000fe20007ffe0ff */
[----:B----4-:R-:W-:-:S04]  /*0210*/  IMAD.WIDE R4, R5, 0x4, R10 ;  /* 0x0000000405047825 */ /* 0x010fc800078e020a */
[----:B------:R-:W-:Y:S01]  /*0220*/  IMAD R6, R3, -0x3, R16 ;  /* 0xfffffffd03067824 */ /* 0x000fe200078e0210 */
[----:B------:R-:W-:Y:S01]  /*0230*/  ISETP.LT.AND P2, PT, R16, 0xc, !P0 ;  /* 0x0000000c1000780c */ /* 0x000fe20004741270 */
[----:B------:R-:W-:Y:S01]  /*0240*/  IMAD.WIDE R12, R13, 0x4, R10 ;  /* 0x000000040d0c7825 */ /* 0x000fe200078e020a */
[----:B------:R1:W2:Y:S03]  /*0250*/  @P3 LDG.E.EL R22, desc[UR6][R4.64] ;  /* 0x0000000604163981 */ /* 0x0002a6000c2e1900 */
[----:B------:R-:W-:Y:S01]  /*0260*/  IMAD R6, R3, 0x16b0, R6 ;  /* 0x000016b003067824 */ /* 0x000fe200078e0206 */
[----:B------:R-:W-:Y:S01]  /*0270*/  IADD3 R3, R15, 0x9, RZ ;  /* 0x000000090f037810 */ /* 0x000fe20007ffe0ff */
[----:B------:R-:W-:Y:S01]  /*0280*/  IMAD.WIDE R20, R21, 0x4, R10 ;  /* 0x0000000415147825 */ /* 0x000fe200078e020a */
[----:B------:R-:W-:Y:S01]  /*0290*/  LEA.HI R15, R8, R8, RZ, 0x1 ;  /* 0x00000008080f7211 */ /* 0x000fe200078f08ff */
[----:B------:R3:W4:Y:S01]  /*02a0*/  @P3 LDG.E.EL R26, desc[UR6][R12.64] ;  /* 0x000000060c1a3981 */ /* 0x000722000c2e1900 */
[----:B------:R-:W-:Y:S01]  /*02b0*/  IADD3 R17, R3, R0, RZ ;  /* 0x0000000003117210 */ /* 0x000fe20007ffe0ff */
[----:B------:R-:W-:Y:S01]  /*02c0*/  IMAD R19, R7, 0x3, R6 ;  /* 0x0000000307137824 */ /* 0x000fe200078e0206 */
[----:B-1----:R-:W-:Y:S01]  /*02d0*/  IADD3 R5, R29, R6, RZ ;  /* 0x000000061d057210 */ /* 0x002fe20007ffe0ff */
[----:B------:R-:W-:Y:S01]  /*02e0*/  IMAD R0, R15, -0x3, R18 ;  /* 0xfffffffd0f007824 */ /* 0x000fe200078e0212 */
[----:B------:R-:W-:-:S02]  /*02f0*/  ISETP.LT.AND P1, PT, R18, 0xc, !P0 ;  /* 0x0000000c1200780c */ /* 0x000fc40004721270 */
[----:B------:R-:W-:Y:S01]  /*0300*/  CS2R R24, SRZ ;  /* 0x0000000000187805 */ /* 0x000fe2000001ff00 */
[----:B------:R1:W5:Y:S01]  /*0310*/  @P3 LDG.E.EL R2, desc[UR6][R20.64] ;  /* 0x0000000614023981 */ /* 0x000362000c2e1900 */
[----:B------:R-:W-:Y:S02]  /*0320*/  IMAD R0, R15, 0x16b0, R0 ;  /* 0x000016b00f007824 */ /* 0x000fe400078e0200 */
[----:B---3--:R-:W-:Y:S01]  /*0330*/  IMAD.WIDE R12, R19, 0x4, R10 ;  /* 0x00000004130c7825 */ /* 0x008fe200078e020a */
[----:B------:R-:W-:-:S03]  /*0340*/  HFMA2.MMA R19, -RZ, RZ, 0, 0 ;  /* 0x00000000ff137435 */ /* 0x000fc600000001ff */
[----:B------:R-:W-:Y:S01]  /*0350*/  IMAD.WIDE R4, R5, 0x4, R10 ;  /* 0x0000000405047825 */ /* 0x000fe200078e020a */
[----:B------:R-:W3:Y:S03]  /*0360*/  @P2 LDG.E.EL R23, desc[UR6][R12.64] ;  /* 0x000000060c172981 */ /* 0x000ee6000c2e1900 */
[----:B------:R-:W-:Y:S01]  /*0370*/  IMAD R8, R7, 0x3, R0 ;  /* 0x0000000307087824 */ /* 0x000fe200078e0200 */
[----:B------:R1:W2:Y:S02]  /*0380*/  @P2 LDG.E.EL R25, desc[UR6][R4.64] ;  /* 0x0000000604192981 */ /* 0x0002a4000c2e1900 */
[----:B-1----:R-:W-:Y:S01]  /*0390*/  IMAD.WIDE R20, R17, 0x4, R10 ;  /* 0x0000000411147825 */ /* 0x002fe200078e020a */
[----:B------:R-:W-:Y:S02]  /*03a0*/  IADD3 R17, R9, R6, RZ ;  /* 0x0000000609117210 */ /* 0x000fe40007ffe0ff */
[----:B------:R-:W-:-:S02]  /*03b0*/  IADD3 R6, R3, R6, RZ ;  /* 0x0000000603067210 */ /* 0x000fc40007ffe0ff */
[----:B------:R1:W2:Y:S01]  /*03c0*/  @P3 LDG.E.EL R24, desc[UR6][R20.64] ;  /* 0x0000000614183981 */ /* 0x0002a2000c2e1900 */
[----:B0-----:R-:W-:-:S04]  /*03d0*/  IMAD.WIDE R4, R8, 0x4, R10 ;  /* 0x0000000408047825 */ /* 0x001fc800078e020a */
[--C-:B------:R-:W-:Y:S01]  /*03e0*/  IMAD.WIDE R12, R6, 0x4, R10.reuse ;  /* 0x00000004060c7825 */ /* 0x100fe200078e020a */
[----:B------:R-:W-:Y:S01]  /*03f0*/  IADD3 R6, R29, R0, RZ ;  /* 0x000000001d067210 */ /* 0x000fe20007ffe0ff */
[----:B------:R0:W2:Y:S02]  /*0400*/  @P1 LDG.E.EL R19, desc[UR6][R4.64] ;  /* 0x0000000604131981 */ /* 0x0000a4000c2e1900 */
[----:B-1----:R-:W-:Y:S01]  /*0410*/  IMAD.WIDE R20, R17, 0x4, R10 ;  /* 0x0000000411147825 */ /* 0x002fe200078e020a */
[----:B------:R-:W-:-:S04]  /*0420*/  MOV R15, RZ ;  /* 0x000000ff000f7202 */ /* 0x000fc80000000f00 */
[----:B------:R1:W2:Y:S01]  /*0430*/  @P2 LDG.E.EL R27, desc[UR6][R20.64] ;  /* 0x00000006141b2981 */ /* 0x0002a2000c2e1900 */
[----:B0-----:R-:W-:-:S03]  /*0440*/  LOP3.LUT R5, R14, 0xc, RZ, 0xfc, !PT ;  /* 0x0000000c0e057812 */ /* 0x001fc600078efcff */
[----:B------:R0:W2:Y:S01]  /*0450*/  @P2 LDG.E.EL R15, desc[UR6][R12.64] ;  /* 0x000000060c0f2981 */ /* 0x0000a2000c2e1900 */
[----:B------:R-:W-:Y:S01]  /*0460*/  MOV R17, RZ ;  /* 0x000000ff00117202 */ /* 0x000fe20000000f00 */
[----:B-1----:R-:W-:-:S04]  /*0470*/  IMAD.WIDE R20, R6, 0x4, R10 ;  /* 0x0000000406147825 */ /* 0x002fc800078e020a */
[----:B------:R-:W-:Y:S01]  /*0480*/  IMAD.HI R6, R5, 0x55555556, RZ ;  /* 0x5555555605067827 */ /* 0x000fe200078e02ff */
[----:B------:R-:W-:Y:S01]  /*0490*/  IADD3 R8, R9, R0, RZ ;  /* 0x0000000009087210 */ /* 0x000fe20007ffe0ff */
[----:B------:R1:W2:Y:S03]  /*04a0*/  @P1 LDG.E.EL R17, desc[UR6][R20.64] ;  /* 0x0000000614111981 */ /* 0x0002a6000c2e1900 */
[----:B------:R-:W-:Y:S02]  /*04b0*/  LEA.HI R6, R6, R6, RZ, 0x1 ;  /* 0x0000000606067211 */ /* 0x000fe400078f08ff */
[----:B0-----:R-:W-:Y:S02]  /*04c0*/  CS2R R12, SRZ ;  /* 0x00000000000c7805 */ /* 0x001fe4000001ff00 */
[----:B------:R-:W-:Y:S01]  /*04d0*/  IADD3 R0, R3, R0, RZ ;  /* 0x0000000003007210 */ /* 0x000fe20007ffe0ff */
[----:B-1----:R-:W-:-:S04]  /*04e0*/  IMAD.WIDE R20, R8, 0x4, R10 ;  /* 0x0000000408147825 */ /* 0x002fc800078e020a */
[C---:B------:R-:W-:Y:S01]  /*04f0*/  IMAD R8, R6.reuse, -0x3, R5 ;  /* 0xfffffffd06087824 */ /* 0x040fe200078e0205 */
[----:B------:R-:W-:Y:S01]  /*0500*/  ISETP.GT.AND P0, PT, RZ, UR4, !P0 ;  /* 0x00000004ff007c0c */ /* 0x000fe2000c704270 */
[----:B------:R0:W2:Y:S02]  /*0510*/  @P1 LDG.E.EL R13, desc[UR6][R20.64] ;  /* 0x00000006140d1981 */ /* 0x0000a4000c2e1900 */
[----:B------:R-:W-:-:S04]  /*0520*/  IMAD R8, R6, 0x16b0, R8 ;  /* 0x000016b006087824 */ /* 0x000fc800078e0208 */
[----:B------:R-:W-:Y:S02]  /*0530*/  IMAD R4, R7, 0x3, R8 ;  /* 0x0000000307047824 */ /* 0x000fe400078e0208 */
[----:B0-----:R-:W-:Y:S01]  /*0540*/  IMAD.WIDE R20, R0, 0x4, R10 ;  /* 0x0000000400147825 */ /* 0x001fe200078e020a */
[----:B------:R-:W-:Y:S01]  /*0550*/  HFMA2.MMA R0, -RZ, RZ, 0, 0 ;  /* 0x00000000ff007435 */ /* 0x000fe200000001ff */
[----:B------:R-:W-:-:S03]  /*0560*/  IADD3 R29, R29, R8, RZ ;  /* 0x000000081d1d7210 */ /* 0x000fc60007ffe0ff */
[----:B------:R0:W2:Y:S01]  /*0570*/  @P1 LDG.E.EL R12, desc[UR6][R20.64] ;  /* 0x00000006140c1981 */ /* 0x0000a2000c2e1900 */
[----:B------:R-:W-:Y:S02]  /*0580*/  IADD3 R9, R9, R8, RZ ;  /* 0x0000000809097210 */ /* 0x000fe40007ffe0ff */
[----:B------:R-:W-:Y:S01]  /*0590*/  IADD3 R3, R3, R8, RZ ;  /* 0x0000000803037210 */ /* 0x000fe20007ffe0ff */
[----:B------:R-:W-:-:S04]  /*05a0*/  IMAD.WIDE R28, R29, 0x4, R10 ;  /* 0x000000041d1c7825 */ /* 0x000fc800078e020a */
[----:B0-----:R-:W-:-:S05]  /*05b0*/  IMAD.WIDE R20, R4, 0x4, R10 ;  /* 0x0000000404147825 */ /* 0x001fca00078e020a */
[----:B------:R0:W2:Y:S01]  /*05c0*/  @P0 LDG.E.EL R0, desc[UR6][R20.64] ;  /* 0x0000000614000981 */ /* 0x0000a2000c2e1900 */
[----:B------:R-:W-:Y:S01]  /*05d0*/  MOV R4, RZ ;  /* 0x000000ff00047202 */ /* 0x000fe20000000f00 */
[----:B------:R-:W-:Y:S01]  /*05e0*/  HFMA2.MMA R6, -RZ, RZ, 0, 0 ;  /* 0x00000000ff067435 */ /* 0x000fe200000001ff */
[----:B------:R-:W-:-:S04]  /*05f0*/  ISETP.GE.AND P4, PT, R16, 0xc, PT ;  /* 0x0000000c1000780c */ /* 0x000fc80003f86270 */
[----:B------:R1:W2:Y:S01]  /*0600*/  @P0 LDG.E.EL R4, desc[UR6][R28.64] ;  /* 0x000000061c040981 */ /* 0x0002a2000c2e1900 */
[--C-:B0-----:R-:W-:Y:S02]  /*0610*/  IMAD.WIDE R20, R9, 0x4, R10.reuse ;  /* 0x0000000409147825 */ /* 0x101fe400078e020a */
[----:B------:R-:W0:Y:S02]  /*0620*/  LDC.64 R8, c[0x0][0x218] ;  /* 0x00008600ff087b82 */ /* 0x000e240000000a00 */
[----:B------:R-:W-:Y:S01]  /*0630*/  IMAD.WIDE R10, R3, 0x4, R10 ;  /* 0x00000004030a7825 */ /* 0x000fe200078e020a */
[----:B------:R-:W-:Y:S01]  /*0640*/  MOV R3, RZ ;  /* 0x000000ff00037202 */ /* 0x000fe20000000f00 */
[----:B------:R-:W2:Y:S05]  /*0650*/  @P0 LDG.E.EL R6, desc[UR6][R20.64] ;  /* 0x0000000614060981 */ /* 0x000eaa000c2e1900 */
[----:B------:R1:W2:Y:S02]  /*0660*/  @P0 LDG.E.EL R3, desc[UR6][R10.64] ;  /* 0x000000060a030981 */ /* 0x0002a4000c2e1900 */
[----:B-1----:R-:W-:Y:S01]  /*0670*/  LOP3.LUT R29, R14, 0x4, RZ, 0xfc, !PT ;  /* 0x000000040e1d7812 */ /* 0x002fe200078efcff */
[----:B------:R-:W-:-:S04]  /*0680*/  IMAD.HI R28, R18, 0x55555556, RZ ;  /* 0x55555556121c7827 */ /* 0x000fc800078e02ff */
[----:B------:R-:W-:-:S05]  /*0690*/  IMAD.HI R10, R16, 0x55555556, RZ ;  /* 0x55555556100a7827 */ /* 0x000fca00078e02ff */
[----:B------:R-:W-:Y:S02]  /*06a0*/  LEA.HI R16, R10, R10, RZ, 0x1 ;  /* 0x0000000a0a107211 */ /* 0x000fe400078f08ff */
[----:B------:R-:W-:Y:S01]  /*06b0*/  ISETP.GE.AND P5, PT, R18, 0xc, PT ;  /* 0x0000000c1200780c */ /* 0x000fe20003fa6270 */
[----:B------:R-:W-:Y:S01]  /*06c0*/  HFMA2.MMA R18, -RZ, RZ, 0, 0 ;  /* 0x00000000ff127435 */ /* 0x000fe200000001ff */
[----:B------:R-:W-:Y:S01]  /*06d0*/  LOP3.LUT R21, R14, 0x8, RZ, 0xfc, !PT ;  /* 0x000000080e157812 */ /* 0x000fe200078efcff */
[----:B------:R-:W-:Y:S01]  /*06e0*/  IMAD R29, R16, -0x3, R29 ;  /* 0xfffffffd101d7824 */ /* 0x000fe200078e021d */
[----:B------:R-:W-:Y:S01]  /*06f0*/  LEA.HI R16, R28, R28, RZ, 0x1 ;  /* 0x0000001c1c107211 */ /* 0x000fe200078f08ff */
[----:B------:R-:W-:-:S04]  /*0700*/  IMAD.HI R20, R14, 0x55555556, RZ ;  /* 0x555555560e147827 */ /* 0x000fc800078e02ff */
[----:B------:R-:W-:Y:S02]  /*0710*/  IMAD R11, R16, -0x3, R21 ;  /* 0xfffffffd100b7824 */ /* 0x000fe400078e0215 */
[----:B0-----:R-:W-:Y:S01]  /*0720*/  IMAD.WIDE R28, R29, 0x4, R8 ;  /* 0x000000041d1c7825 */ /* 0x001fe200078e0208 */
[----:B------:R-:W-:-:S03]  /*0730*/  MOV R16, RZ ;  /* 0x000000ff00107202 */ /* 0x000fc60000000f00 */
[----:B------:R-:W-:Y:S01]  /*0740*/  IMAD.WIDE R10, R11, 0x4, R8 ;  /* 0x000000040b0a7825 */ /* 0x000fe200078e0208 */
[----:B------:R-:W3:Y:S01]  /*0750*/  @!P4 LDG.E.EL R18, desc[UR6][R28.64] ;  /* 0x000000061c12c981 */ /* 0x000ee2000c2e1900 */
[----:B------:R-:W-:Y:S02]  /*0760*/  LEA.HI R21, R20, R20, RZ, 0x1 ;  /* 0x0000001414157211 */ /* 0x000fe400078f08ff */
[----:B------:R-:W-:Y:S01]  /*0770*/  ISETP.GE.AND P4, PT, R14, 0xc, PT ;  /* 0x0000000c0e00780c */ /* 0x000fe20003f86270 */
[----:B------:R0:W2:Y:S02]  /*0780*/  @!P5 LDG.E.EL R16, desc[UR6][R10.64] ;  /* 0x000000060a10d981 */ /* 0x0000a4000c2e1900 */
[----:B------:R-:W-:Y:S01]  /*0790*/  IMAD R21, R21, -0x3, R14 ;  /* 0xfffffffd15157824 */ /* 0x000fe200078e020e */
[----:B0-----:R-:W-:-:S03]  /*07a0*/  HFMA2.MMA R11, -RZ, RZ, 0, 0 ;  /* 0x00000000ff0b7435 */ /* 0x001fc600000001ff */
[----:B------:R-:W-:-:S07]  /*07b0*/  IMAD.WIDE R20, R21, 0x4, R8 ;  /* 0x0000000415147825 */ /* 0x000fce00078e0208 */
[----:B------:R-:W2:Y:S01]  /*07c0*/  @!P4 LDG.E.EL R11, desc[UR6][R20.64] ;  /* 0x00000006140bc981 */ /* 0x000ea2000c2e1900 */
[----:B------:R-:W-:Y:S01]  /*07d0*/  IMAD.HI R5, R5, 0x55555556, RZ ;  /* 0x5555555605057827 */ /* 0x000fe200078e02ff */
[----:B------:R-:W-:Y:S01]  /*07e0*/  UISETP.GE.AND UP0, UPT, UR4, URZ, UPT ;  /* 0x0000003f0400728c */ /* 0x000fe2000bf06270 */
[----:B------:R-:W-:-:S03]  /*07f0*/  LOP3.LUT R28, R14, 0xc, RZ, 0xfc, !PT ;  /* 0x0000000c0e1c7812 */ /* 0x000fc600078efcff */
[----:B------:R-:W-:Y:S02]  /*0800*/  LEA.HI R5, R5, R5, RZ, 0x1 ;  /* 0x0000000505057211 */ /* 0x000fe400078f08ff */
[----:B------:R-:W-:-:S03]  /*0810*/  PLOP3.LUT P4, PT, PT, PT, UP0, 0x80, 0x0 ;  /* 0x000000000000781c */ /* 0x000fc60003f8f008 */
[----:B------:R-:W-:-:S04]  /*0820*/  IMAD R5, R5, -0x3, R28 ;  /* 0xfffffffd05057824 */ /* 0x000fc800078e021c */
[----:B------:R-:W-:Y:S01]  /*0830*/  IMAD.WIDE R8, R5, 0x4, R8 ;  /* 0x0000000405087825 */ /* 0x000fe200078e0208 */
[----:B------:R-:W-:-:S06]  /*0840*/  MOV R5, RZ ;  /* 0x000000ff00057202 */ /* 0x000fcc0000000f00 */
[----:B------:R0:W3:Y:S01]  /*0850*/  @!P4 LDG.E.EL R5, desc[UR6][R8.64] ;  /* 0x000000060805c981 */ /* 0x0000e2000c2e1900 */
[----:B------:R-:W-:Y:S02]  /*0860*/  IMAD R7, R14, 0x790, R7 ;  /* 0x000007900e077824 */ /* 0x000fe400078e0207 */
[----:B--2---:R-:W-:-:S04]  /*0870*/  FADD R22, R11, R22 ;  /* 0x000000160b167221 */ /* 0x004fc80000000000 */
[----:B------:R-:W-:-:S04]  /*0880*/  FADD R22, RZ, -R22 ;  /* 0x80000016ff167221 */ /* 0x000fc80000000000 */
[----:B------:R-:W-:-:S05]  /*0890*/  FMUL R22, R22, 1.4426950216293334961 ;  /* 0x3fb8aa3b16167820 */ /* 0x000fca0000400000 */
[----:B------:R-:W-:Y:S01]  /*08a0*/  FSETP.GEU.AND P5, PT, R22, -126, PT ;  /* 0xc2fc00001600780b */ /* 0x000fe20003fae000 */
[----:B----4-:R-:W-:-:S04]  /*08b0*/  FADD R26, R11, R26 ;  /* 0x0000001a0b1a7221 */ /* 0x010fc80000000000 */
[----:B------:R-:W-:Y:S01]  /*08c0*/  FADD R26, RZ, -R26 ;  /* 0x8000001aff1a7221 */ /* 0x000fe20000000000 */
[----:B------:R-:W-:-:S07]  /*08d0*/  FADD R24, R11, R24 ;  /* 0x000000180b187221 */ /* 0x000fce0000000000 */
[----:B------:R-:W-:Y:S01]  /*08e0*/  @!P5 FMUL R22, R22, 0.5 ;  /* 0x3f0000001616d820 */ /* 0x000fe20000400000 */
[----:B0-----:R-:W-:-:S03]  /*08f0*/  FMUL R8, R26, 1.4426950216293334961 ;  /* 0x3fb8aa3b1a087820 */ /* 0x001fc60000400000 */
[----:B------:R-:W0:Y:S01]  /*0900*/  MUFU.EX2 R28, R22 ;  /* 0x00000016001c7308 */ /* 0x000e220000000800 */
[----:B------:R-:W-:Y:S01]  /*0910*/  FADD R24, RZ, -R24 ;  /* 0x80000018ff187221 */ /* 0x000fe20000000000 */
[----:B------:R-:W-:Y:S01]  /*0920*/  FSETP.GEU.AND P4, PT, R8, -126, PT ;  /* 0xc2fc00000800780b */ /* 0x000fe20003f8e000 */
[----:B-----5:R-:W-:Y:S02]  /*0930*/  FADD R2, R11, R2 ;  /* 0x000000020b027221 */ /* 0x020fe40000000000 */
[----:B------:R-:W-:Y:S02]  /*0940*/  FMUL R24, R24, 1.4426950216293334961 ;  /* 0x3fb8aa3b18187820 */ /* 0x000fe40000400000 */
[----:B------:R-:W-:-:S04]  /*0950*/  FADD R2, RZ, -R2 ;  /* 0x80000002ff027221 */ /* 0x000fc80000000000 */
[----:B------:R-:W-:Y:S01]  /*0960*/  FMUL R9, R2, 1.4426950216293334961 ;  /* 0x3fb8aa3b02097820 */ /* 0x000fe20000400000 */
[----:B0-----:R-:W-:Y:S01]  /*0970*/  @!P5 FMUL R28, R28, R28 ;  /* 0x0000001c1c1cd220 */ /* 0x001fe20000400000 */
[----:B------:R-:W-:Y:S02]  /*0980*/  FSETP.GEU.AND P5, PT, R24, -126, PT ;  /* 0xc2fc00001800780b */ /* 0x000fe40003fae000 */
[----:B------:R-:W-:Y:S01]  /*0990*/  @!P4 FMUL R8, R8, 0.5 ;  /* 0x3f0000000808c820 */ /* 0x000fe20000400000 */
[----:B------:R-:W-:-:S03]  /*09a0*/  FSETP.GEU.AND P6, PT, R9, -126, PT ;  /* 0xc2fc00000900780b */ /* 0x000fc60003fce000 */
[----:B------:R-:W0:Y:S07]  /*09b0*/  MUFU.EX2 R26, R8 ;  /* 0x00000008001a7308 */ /* 0x000e2e0000000800 */
[----:B------:R-:W-:-:S04]  /*09c0*/  @!P5 FMUL R24, R24, 0.5 ;  /* 0x3f0000001818d820 */ /* 0x000fc80000400000 */
[----:B------:R-:W1:Y:S01]  /*09d0*/  MUFU.EX2 R11, R24 ;  /* 0x00000018000b7308 */ /* 0x000e620000000800 */
[----:B------:R-:W-:Y:S01]  /*09e0*/  @!P6 FMUL R9, R9, 0.5 ;  /* 0x3f0000000909e820 */ /* 0x000fe20000400000 */
[----:B0-----:R-:W-:-:S06]  /*09f0*/  @!P4 FMUL R26, R26, R26 ;  /* 0x0000001a1a1ac220 */ /* 0x001fcc0000400000 */
[----:B------:R-:W0:Y:S01]  /*0a00*/  MUFU.EX2 R10, R9 ;  /* 0x00000009000a7308 */ /* 0x000e220000000800 */
[----:B------:R-:W-:Y:S01]  /*0a10*/  FADD R26, R26, 1 ;  /* 0x3f8000001a1a7421 */ /* 0x000fe20000000000 */
[----:B---3--:R-:W-:Y:S01]  /*0a20*/  FADD R8, R18, R23 ;  /* 0x0000001712087221 */ /* 0x008fe20000000000 */
[----:B------:R-:W-:Y:S01]  /*0a30*/  HFMA2.MMA R2, -RZ, RZ, 1.625, 0 ;  /* 0x3e800000ff027435 */ /* 0x000fe200000001ff */
[----:B-1----:R-:W-:Y:S02]  /*0a40*/  @!P5 FMUL R11, R11, R11 ;  /* 0x0000000b0b0bd220 */ /* 0x002fe40000400000 */
[----:B------:R-:W-:Y:S01]  /*0a50*/  FSETP.GT.AND P5, PT, R26, 8.50705917302346158658e+37, PT ;  /* 0x7e8000001a00780b */ /* 0x000fe20003fa4000 */
[----:B------:R-:W-:Y:S01]  /*0a60*/  FADD R8, RZ, -R8 ;  /* 0x80000008ff087221 */ /* 0x000fe20000000000 */
[----:B------:R-:W-:Y:S01]  /*0a70*/  FADD R28, R28, 1 ;  /* 0x3f8000001c1c7421 */ /* 0x000fe20000000000 */
[----:B0-----:R-:W-:Y:S02]  /*0a80*/  @!P6 FMUL R10, R10, R10 ;  /* 0x0000000a0a0ae220 */ /* 0x001fe40000400000 */
[----:B------:R-:W-:-:S02]  /*0a90*/  FMUL R20, R8, 1.4426950216293334961 ;  /* 0x3fb8aa3b08147820 */ /* 0x000fc40000400000 */
[----:B------:R-:W-:Y:S01]  /*0aa0*/  FADD R23, R10, 1 ;  /* 0x3f8000000a177421 */ /* 0x000fe20000000000 */
[----:B------:R-:W-:-:S05]  /*0ab0*/  FSEL R9, R2, 1, P5 ;  /* 0x3f80000002097808 */ /* 0x000fca0002800000 */
[----:B------:R-:W-:Y:S01]  /*0ac0*/  @P5 FMUL R26, R26, 0.25 ;  /* 0x3e8000001a1a5820 */ /* 0x000fe20000400000 */
[----:B------:R-:W-:Y:S01]  /*0ad0*/  FSETP.GEU.AND P5, PT, R20, -126, PT ;  /* 0xc2fc00001400780b */ /* 0x000fe20003fae000 */
[----:B------:R-:W-:Y:S01]  /*0ae0*/  FADD R25, R18, R25 ;  /* 0x0000001912197221 */ /* 0x000fe20000000000 */
[----:B------:R-:W-:Y:S02]  /*0af0*/  FSETP.GT.AND P6, PT, R23, 8.50705917302346158658e+37, PT ;  /* 0x7e8000001700780b */ /* 0x000fe40003fc4000 */
[----:B------:R-:W-:Y:S01]  /*0b00*/  FSETP.GT.AND P4, PT, R28, 8.50705917302346158658e+37, PT ;  /* 0x7e8000001c00780b */ /* 0x000fe20003f84000 */
[----:B------:R-:W-:Y:S01]  /*0b10*/  FADD R25, RZ, -R25 ;  /* 0x80000019ff197221 */ /* 0x000fe20000000000 */
[----:B------:R-:W-:-:S03]  /*0b20*/  FADD R24, R11, 1 ;  /* 0x3f8000000b187421 */ /* 0x000fc60000000000 */
[----:B------:R-:W-:Y:S01]  /*0b30*/  FMUL R21, R25, 1.4426950216293334961 ;  /* 0x3fb8aa3b19157820 */ /* 0x000fe20000400000 */
[----:B------:R-:W-:-:S03]  /*0b40*/  FSEL R10, R2, 1, P6 ;  /* 0x3f800000020a7808 */ /* 0x000fc60003000000 */
[----:B------:R-:W-:Y:S01]  /*0b50*/  @!P5 FMUL R20, R20, 0.5 ;  /* 0x3f0000001414d820 */ /* 0x000fe20000400000 */
[----:B------:R-:W-:Y:S01]  /*0b60*/  FSEL R8, R2, 1, P4 ;  /* 0x3f80000002087808 */ /* 0x000fe20002000000 */
[----:B------:R-:W-:Y:S01]  /*0b70*/  @P6 FMUL R23, R23, 0.25 ;  /* 0x3e80000017176820 */ /* 0x000fe20000400000 */
[----:B------:R-:W-:Y:S01]  /*0b80*/  FSETP.GEU.AND P6, PT, R21, -126, PT ;  /* 0xc2fc00001500780b */ /* 0x000fe20003fce000 */
[----:B------:R-:W-:Y:S01]  /*0b90*/  @P4 FMUL R28, R28, 0.25 ;  /* 0x3e8000001c1c4820 */ /* 0x000fe20000400000 */
[----:B------:R-:W-:Y:S01]  /*0ba0*/  FSETP.GT.AND P4, PT, R24, 8.50705917302346158658e+37, PT ;  /* 0x7e8000001800780b */ /* 0x000fe20003f84000 */
[C---:B------:R-:W-:Y:S01]  /*0bb0*/  FADD R27, R18.reuse, R27 ;  /* 0x0000001b121b7221 */ /* 0x040fe20000000000 */
[----:B------:R-:W0:Y:S01]  /*0bc0*/  MUFU.EX2 R20, R20 ;  /* 0x0000001400147308 */ /* 0x000e220000000800 */
[----:B------:R-:W-:Y:S02]  /*0bd0*/  FADD R15, R18, R15 ;  /* 0x0000000f120f7221 */ /* 0x000fe40000000000 */
[----:B------:R-:W-:-:S02]  /*0be0*/  FADD R27, RZ, -R27 ;  /* 0x8000001bff1b7221 */ /* 0x000fc40000000000 */
[----:B------:R-:W-:Y:S02]  /*0bf0*/  FADD R15, RZ, -R15 ;  /* 0x8000000fff0f7221 */ /* 0x000fe40000000000 */
[----:B------:R-:W-:Y:S01]  /*0c00*/  FMUL R22, R27, 1.4426950216293334961 ;  /* 0x3fb8aa3b1b167820 */ /* 0x000fe20000400000 */
[----:B------:R-:W-:Y:S01]  /*0c10*/  FSEL R11, R2, 1, P4 ;  /* 0x3f800000020b7808 */ /* 0x000fe20002000000 */
[----:B------:R-:W-:Y:S01]  /*0c20*/  @!P6 FMUL R21, R21, 0.5 ;  /* 0x3f0000001515e820 */ /* 0x000fe20000400000 */
[----:B------:R-:W-:Y:S01]  /*0c30*/  FMUL R27, R15, 1.4426950216293334961 ;  /* 0x3fb8aa3b0f1b7820 */ /* 0x000fe20000400000 */
[----:B------:R-:W-:Y:S01]  /*0c40*/  @P4 FMUL R24, R24, 0.25 ;  /* 0x3e80000018184820 */ /* 0x000fe20000400000 */
[----:B------:R-:W-:Y:S01]  /*0c50*/  FSETP.GEU.AND P4, PT, R22, -126, PT ;  /* 0xc2fc00001600780b */ /* 0x000fe20003f8e000 */
[----:B------:R-:W1:Y:S02]  /*0c60*/  LDC.64 R14, c[0x0][0x220] ;  /* 0x00008800ff0e7b82 */ /* 0x000e640000000a00 */
[----:B------:R-:W2:Y:S01]  /*0c70*/  MUFU.EX2 R21, R21 ;  /* 0x0000001500157308 */ /* 0x000ea20000000800 */
[----:B0-----:R-:W-:Y:S01]  /*0c80*/  @!P5 FMUL R20, R20, R20 ;  /* 0x000000141414d220 */ /* 0x001fe20000400000 */
[----:B------:R-:W-:-:S03]  /*0c90*/  FSETP.GEU.AND P5, PT, R27, -126, PT ;  /* 0xc2fc00001b00780b */ /* 0x000fc60003fae000 */
[----:B------:R-:W-:-:S05]  /*0ca0*/  FADD R18, R20, 1 ;  /* 0x3f80000014127421 */ /* 0x000fca0000000000 */
[----:B------:R-:W-:-:S05]  /*0cb0*/  @!P4 FMUL R22, R22, 0.5 ;  /* 0x3f0000001616c820 */ /* 0x000fca0000400000 */
[----:B------:R-:W-:Y:S01]  /*0cc0*/  @!P5 FMUL R27, R27, 0.5 ;  /* 0x3f0000001b1bd820 */ /* 0x000fe20000400000 */
[----:B------:R-:W0:Y:S01]  /*0cd0*/  MUFU.EX2 R22, R22 ;  /* 0x0000001600167308 */ /* 0x000e220000000800 */
[----:B--2---:R-:W-:Y:S01]  /*0ce0*/  @!P6 FMUL R21, R21, R21 ;  /* 0x000000151515e220 */ /* 0x004fe20000400000 */
[----:B------:R-:W-:-:S06]  /*0cf0*/  FSETP.GT.AND P6, PT, R18, 8.50705917302346158658e+37, PT ;  /* 0x7e8000001200780b */ /* 0x000fcc0003fc4000 */
[----:B------:R-:W2:Y:S01]  /*0d00*/  MUFU.EX2 R20, R27 ;  /* 0x0000001b00147308 */ /* 0x000ea20000000800 */
[----:B------:R-:W-:-:S07]  /*0d10*/  FADD R21, R21, 1 ;  /* 0x3f80000015157421 */ /* 0x000fce0000000000 */
[----:B------:R-:W3:Y:S08]  /*0d20*/  MUFU.RCP R25, R28 ;  /* 0x0000001c00197308 */ /* 0x000ef00000001000 */
[----:B------:R-:W4:Y:S08]  /*0d30*/  MUFU.RCP R23, R23 ;  /* 0x0000001700177308 */ /* 0x000f300000001000 */
[----:B------:R-:W5:Y:S08]  /*0d40*/  MUFU.RCP R26, R26 ;  /* 0x0000001a001a7308 */ /* 0x000f700000001000 */
[----:B------:R-:W1:Y:S01]  /*0d50*/  MUFU.RCP R24, R24 ;  /* 0x0000001800187308 */ /* 0x000e620000001000 */
[----:B------:R-:W-:Y:S01]  /*0d60*/  @P6 FMUL R18, R18, 0.25 ;  /* 0x3e80000012126820 */ /* 0x000fe20000400000 */
[----:B0-----:R-:W-:Y:S01]  /*0d70*/  @!P4 FMUL R22, R22, R22 ;  /* 0x000000161616c220 */ /* 0x001fe20000400000 */
[----:B------:R-:W-:Y:S01]  /*0d80*/  FSETP.GT.AND P4, PT, R21, 8.50705917302346158658e+37, PT ;  /* 0x7e8000001500780b */ /* 0x000fe20003f84000 */
[----:B--2---:R-:W-:Y:S01]  /*0d90*/  @!P5 FMUL R20, R20, R20 ;  /* 0x000000141414d220 */ /* 0x004fe20000400000 */
[----:B---3--:R-:W-:Y:S01]  /*0da0*/  FMUL R8, R25, R8 ;  /* 0x0000000819087220 */ /* 0x008fe20000400000 */
[----:B----4-:R-:W-:Y:S01]  /*0db0*/  FMUL R10, R23, R10 ;  /* 0x0000000a170a7220 */ /* 0x010fe20000400000 */
[----:B------:R-:W-:Y:S01]  /*0dc0*/  FADD R25, R22, 1 ;  /* 0x3f80000016197421 */ /* 0x000fe20000000000 */
[----:B------:R-:W0:Y:S01]  /*0dd0*/  MUFU.RCP R18, R18 ;  /* 0x0000001200127308 */ /* 0x000e220000001000 */
[----:B-----5:R-:W-:Y:S01]  /*0de0*/  FMUL R9, R26, R9 ;  /* 0x000000091a097220 */ /* 0x020fe20000400000 */
[----:B-1----:R-:W-:-:S04]  /*0df0*/  IMAD.WIDE R22, R7, 0x4, R14 ;  /* 0x0000000407167825 */ /* 0x002fc800078e020e */
[----:B------:R-:W-:Y:S01]  /*0e00*/  FADD R20, R20, 1 ;  /* 0x3f80000014147421 */ /* 0x000fe20000000000 */
[----:B------:R-:W-:Y:S01]  /*0e10*/  FMUL R11, R24, R11 ;  /* 0x0000000b180b7220 */ /* 0x000fe20000400000 */
[----:B------:R-:W-:Y:S01]  /*0e20*/  FADD R13, R16, R13 ;  /* 0x0000000d100d7221 */ /* 0x000fe20000000000 */
[----:B------:R-:W-:-:S03]  /*0e30*/  @P4 FMUL R21, R21, 0.25 ;  /* 0x3e80000015154820 */ /* 0x000fc60000400000 */
[----:B------:R1:W-:Y:S01]  /*0e40*/  @P3 STG.E.128 desc[UR6][R22.64], R8 ;  /* 0x0000000816003986 */ /* 0x0003e2000c101d06 */
[----:B------:R-:W-:Y:S01]  /*0e50*/  FSETP.GT.AND P3, PT, R20, 8.50705917302346158658e+37, PT ;  /* 0x7e8000001400780b */ /* 0x000fe20003f64000 */
[C---:B------:R-:W-:Y:S01]  /*0e60*/  FADD R19, R16.reuse, R19 ;  /* 0x0000001310137221 */ /* 0x040fe20000000000 */
[----:B------:R-:W-:Y:S01]  /*0e70*/  FSETP.GT.AND P5, PT, R25, 8.50705917302346158658e+37, PT ;  /* 0x7e8000001900780b */ /* 0x000fe20003fa4000 */
[----:B------:R-:W-:Y:S01]  /*0e80*/  FADD R17, R16, R17 ;  /* 0x0000001110117221 */ /* 0x000fe20000000000 */
[----:B------:R-:W-:Y:S01]  /*0e90*/  FADD R13, RZ, -R13 ;  /* 0x8000000dff0d7221 */ /* 0x000fe20000000000 */
[----:B------:R2:W3:Y:S01]  /*0ea0*/  MUFU.RCP R24, R21 ;  /* 0x0000001500187308 */ /* 0x0004e20000001000 */
[----:B------:R-:W-:Y:S01]  /*0eb0*/  FADD R19, RZ, -R19 ;  /* 0x80000013ff137221 */ /* 0x000fe20000000000 */
[----:B------:R-:W-:Y:S01]  /*0ec0*/  FADD R17, RZ, -R17 ;  /* 0x80000011ff117221 */ /* 0x000fe20000000000 */
[----:B-1----:R-:W-:Y:S02]  /*0ed0*/  FSEL R9, R2, 1, P6 ;  /* 0x3f80000002097808 */ /* 0x002fe40003000000 */
[----:B------:R-:W-:-:S03]  /*0ee0*/  FMUL R19, R19, 1.4426950216293334961 ;  /* 0x3fb8aa3b13137820 */ /* 0x000fc60000400000 */
[----:B0-----:R-:W-:Y:S01]  /*0ef0*/  FMUL R8, R18, R9 ;  /* 0x0000000912087220 */ /* 0x001fe20000400000 */
[----:B------:R-:W-:Y:S01]  /*0f00*/  FMUL R18, R13, 1.4426950216293334961 ;  /* 0x3fb8aa3b0d127820 */ /* 0x000fe20000400000 */
[----:B------:R-:W-:Y:S01]  /*0f10*/  @P3 FMUL R20, R20, 0.25 ;  /* 0x3e80000014143820 */ /* 0x000fe20000400000 */
[----:B--2---:R-:W-:Y:S01]  /*0f20*/  FMUL R21, R17, 1.4426950216293334961 ;  /* 0x3fb8aa3b11157820 */ /* 0x004fe20000400000 */
[----:B------:R-:W-:Y:S01]  /*0f30*/  FSEL R22, R2, 1, P3 ;  /* 0x3f80000002167808 */ /* 0x000fe20001800000 */
[----:B------:R-:W-:Y:S01]  /*0f40*/  FADD R12, R16, R12 ;  /* 0x0000000c100c7221 */ /* 0x000fe20000000000 */
[----:B------:R-:W-:Y:S01]  /*0f50*/  FSETP.GEU.AND P3, PT, R18, -126, PT ;  /* 0xc2fc00001200780b */ /* 0x000fe20003f6e000 */
[----:B------:R-:W-:Y:S01]  /*0f60*/  @P5 FMUL R25, R25, 0.25 ;  /* 0x3e80000019195820 */ /* 0x000fe20000400000 */
[----:B------:R-:W-:Y:S02]  /*0f70*/  FSETP.GEU.AND P6, PT, R19, -126, PT ;  /* 0xc2fc00001300780b */ /* 0x000fe40003fce000 */
[----:B------:R-:W-:Y:S01]  /*0f80*/  FSEL R17, R2, 1, P4 ;  /* 0x3f80000002117808 */ /* 0x000fe20002000000 */
[----:B------:R-:W-:Y:S01]  /*0f90*/  FADD R12, RZ, -R12 ;  /* 0x8000000cff0c7221 */ /* 0x000fe20000000000 */
[----:B------:R-:W-:Y:S01]  /*0fa0*/  FSETP.GEU.AND P4, PT, R21, -126, PT ;  /* 0xc2fc00001500780b */ /* 0x000fe20003f8e000 */
[----:B------:R-:W0:Y:S02]  /*0fb0*/  MUFU.RCP R25, R25 ;  /* 0x0000001900197308 */ /* 0x000e240000001000 */
[----:B---3--:R-:W-:Y:S01]  /*0fc0*/  FMUL R9, R24, R17 ;  /* 0x0000001118097220 */ /* 0x008fe20000400000 */
[----:B------:R-:W-:Y:S01]  /*0fd0*/  FMUL R17, R12, 1.4426950216293334961 ;  /* 0x3fb8aa3b0c117820 */ /* 0x000fe20000400000 */
[----:B------:R-:W-:-:S04]  /*0fe0*/  FSEL R10, R2, 1, P5 ;  /* 0x3f800000020a7808 */ /* 0x000fc80002800000 */
[----:B------:R1:W2:Y:S01]  /*0ff0*/  MUFU.RCP R11, R20 ;  /* 0x00000014000b7308 */ /* 0x0002a20000001000 */
[----:B------:R-:W-:Y:S01]  /*1000*/  FSETP.GEU.AND P5, PT, R17, -126, PT ;  /* 0xc2fc00001100780b */ /* 0x000fe20003fae000 */
[----:B------:R-:W-:Y:S01]  /*1010*/  @!P3 FMUL R18, R18, 0.5 ;  /* 0x3f0000001212b820 */ /* 0x000fe20000400000 */
[----:B------:R-:W-:Y:S01]  /*1020*/  @!P6 FMUL R19, R19, 0.5 ;  /* 0x3f0000001313e820 */ /* 0x000fe20000400000 */
[----:B------:R-:W-:Y:S01]  /*1030*/  @!P4 FMUL R21, R21, 0.5 ;  /* 0x3f0000001515c820 */ /* 0x000fe20000400000 */
[----:B------:R-:W-:Y:S01]  /*1040*/  IADD3 R13, R7, 0x1e40, RZ ;  /* 0x00001e40070d7810 */ /* 0x000fe20007ffe0ff */
[C---:B-1----:R-:W-:Y:S02]  /*1050*/  FADD R20, R5.reuse, R0 ;  /* 0x0000000005147221 */ /* 0x042fe40000000000 */
[----:B------:R-:W1:Y:S01]  /*1060*/  MUFU.EX2 R16, R19 ;  /* 0x0000001300107308 */ /* 0x000e620000000800 */
[C---:B------:R-:W-:Y:S01]  /*1070*/  FADD R4, R5.reuse, R4 ;  /* 0x0000000405047221 */ /* 0x040fe20000000000 */
[----:B------:R-:W-:Y:S01]  /*1080*/  FADD R20, RZ, -R20 ;  /* 0x80000014ff147221 */ /* 0x000fe20000000000 */
[----:B------:R-:W-:-:S05]  /*1090*/  FADD R3, R5, R3 ;  /* 0x0000000305037221 */ /* 0x000fca0000000000 */
[----:B------:R-:W3:Y:S01]  /*10a0*/  MUFU.EX2 R18, R18 ;  /* 0x0000001200127308 */ /* 0x000ee20000000800 */
[----:B0-----:R-:W-:Y:S01]  /*10b0*/  FMUL R10, R25, R10 ;  /* 0x0000000a190a7220 */ /* 0x001fe20000400000 */
[----:B--2---:R-:W-:Y:S01]  /*10c0*/  FMUL R11, R11, R22 ;  /* 0x000000160b0b7220 */ /* 0x004fe20000400000 */
[----:B------:R-:W-:-:S04]  /*10d0*/  IMAD.WIDE R12, R13, 0x4, R14 ;  /* 0x000000040d0c7825 */ /* 0x000fc800078e020e */
[----:B------:R-:W-:Y:S01]  /*10e0*/  FMUL R20, R20, 1.4426950216293334961 ;  /* 0x3fb8aa3b14147820 */ /* 0x000fe20000400000 */
[----:B------:R-:W-:Y:S01]  /*10f0*/  FADD R6, R5, R6 ;  /* 0x0000000605067221 */ /* 0x000fe20000000000 */
[----:B------:R-:W0:Y:S01]  /*1100*/  MUFU.EX2 R0, R21 ;  /* 0x0000001500007308 */ /* 0x000e220000000800 */
[----:B------:R-:W-:Y:S01]  /*1110*/  FADD R4, RZ, -R4 ;  /* 0x80000004ff047221 */ /* 0x000fe20000000000 */
[----:B------:R-:W-:Y:S01]  /*1120*/  @!P5 FMUL R17, R17, 0.5 ;  /* 0x3f0000001111d820 */ /* 0x000fe20000400000 */
[----:B------:R-:W-:Y:S01]  /*1130*/  FADD R3, RZ, -R3 ;  /* 0x80000003ff037221 */ /* 0x000fe20000000000 */
[----:B------:R2:W-:Y:S01]  /*1140*/  @P2 STG.E.128 desc[UR6][R12.64], R8 ;  /* 0x000000080c002986 */ /* 0x0005e2000c101d06 */
[----:B------:R-:W-:Y:S01]  /*1150*/  FADD R6, RZ, -R6 ;  /* 0x80000006ff067221 */ /* 0x000fe20000000000 */
[----:B------:R-:W-:Y:S01]  /*1160*/  FSETP.GEU.AND P2, PT, R20, -126, PT ;  /* 0xc2fc00001400780b */ /* 0x000fe20003f4e000 */
[----:B------:R-:W-:Y:S01]  /*1170*/  FMUL R5, R4, 1.4426950216293334961 ;  /* 0x3fb8aa3b04057820 */ /* 0x000fe20000400000 */
[----:B------:R-:W4:Y:S01]  /*1180*/  MUFU.EX2 R17, R17 ;  /* 0x0000001100117308 */ /* 0x000f220000000800 */
[----:B------:R-:W-:Y:S01]  /*1190*/  FMUL R6, R6, 1.4426950216293334961 ;  /* 0x3fb8aa3b06067820 */ /* 0x000fe20000400000 */
[----:B-1----:R-:W-:Y:S01]  /*11a0*/  @!P6 FMUL R16, R16, R16 ;  /* 0x000000101010e220 */ /* 0x002fe20000400000 */
[----:B---3--:R-:W-:Y:S01]  /*11b0*/  @!P3 FMUL R18, R18, R18 ;  /* 0x000000121212b220 */ /* 0x008fe20000400000 */
[----:B------:R-:W-:Y:S01]  /*11c0*/  FSETP.GEU.AND P6, PT, R5, -126, PT ;  /* 0xc2fc00000500780b */ /* 0x000fe20003fce000 */
[----:B0-----:R-:W-:Y:S01]  /*11d0*/  @!P4 FMUL R0, R0, R0 ;  /* 0x000000000000c220 */ /* 0x001fe20000400000 */
[----:B--2---:R-:W-:Y:S01]  /*11e0*/  FMUL R10, R3, 1.4426950216293334961 ;  /* 0x3fb8aa3b030a7820 */ /* 0x004fe20000400000 */
[----:B------:R-:W-:-:S04]  /*11f0*/  FSETP.GEU.AND P4, PT, R6, -126, PT ;  /* 0xc2fc00000600780b */ /* 0x000fc80003f8e000 */
[----:B------:R-:W-:Y:S01]  /*1200*/  FSETP.GEU.AND P3, PT, R10, -126, PT ;  /* 0xc2fc00000a00780b */ /* 0x000fe20003f6e000 */
[----:B------:R-:W-:Y:S01]  /*1210*/  @!P2 FMUL R20, R20, 0.5 ;  /* 0x3f0000001414a820 */ /* 0x000fe20000400000 */
[----:B------:R-:W-:Y:S01]  /*1220*/  FADD R3, R16, 1 ;  /* 0x3f80000010037421 */ /* 0x000fe20000000000 */
[----:B----4-:R-:W-:-:S03]  /*1230*/  @!P5 FMUL R17, R17, R17 ;  /* 0x000000111111d220 */ /* 0x010fc60000400000 */
[----:B------:R-:W-:Y:S01]  /*1240*/  @!P6 FMUL R5, R5, 0.5 ;  /* 0x3f0000000505e820 */ /* 0x000fe20000400000 */
[----:B------:R-:W0:Y:S01]  /*1250*/  MUFU.EX2 R20, R20 ;  /* 0x0000001400147308 */ /* 0x000e220000000800 */
[----:B------:R-:W-:Y:S01]  /*1260*/  FSETP.GT.AND P5, PT, R3, 8.50705917302346158658e+37, PT ;  /* 0x7e8000000300780b */ /* 0x000fe20003fa4000 */
[----:B------:R-:W-:-:S04]  /*1270*/  @!P4 FMUL R6, R6, 0.5 ;  /* 0x3f0000000606c820 */ /* 0x000fc80000400000 */
[----:B------:R-:W-:Y:S02]  /*1280*/  @!P3 FMUL R10, R10, 0.5 ;  /* 0x3f0000000a0ab820 */ /* 0x000fe40000400000 */
[----:B------:R-:W1:Y:S01]  /*1290*/  MUFU.EX2 R8, R5 ;  /* 0x0000000500087308 */ /* 0x000e620000000800 */
[----:B------:R-:W-:Y:S01]  /*12a0*/  FADD R0, R0, 1 ;  /* 0x3f80000000007421 */ /* 0x000fe20000000000 */
[----:B------:R-:W-:-:S06]  /*12b0*/  FADD R18, R18, 1 ;  /* 0x3f80000012127421 */ /* 0x000fcc0000000000 */
[----:B------:R-:W2:Y:S01]  /*12c0*/  MUFU.EX2 R9, R6 ;  /* 0x0000000600097308 */ /* 0x000ea20000000800 */
[----:B------:R-:W-:-:S07]  /*12d0*/  @P5 FMUL R3, R3, 0.25 ;  /* 0x3e80000003035820 */ /* 0x000fce0000400000 */
[----:B------:R-:W3:Y:S01]  /*12e0*/  MUFU.EX2 R10, R10 ;  /* 0x0000000a000a7308 */ /* 0x000ee20000000800 */
[----:B------:R-:W-:Y:S01]  /*12f0*/  FSEL R4, R2, 1, P5 ;  /* 0x3f80000002047808 */ /* 0x000fe20002800000 */
[----:B0-----:R-:W-:Y:S01]  /*1300*/  @!P2 FMUL R20, R20, R20 ;  /* 0x000000141414a220 */ /* 0x001fe20000400000 */
[----:B------:R-:W-:Y:S01]  /*1310*/  FSETP.GT.AND P5, PT, R0, 8.50705917302346158658e+37, PT ;  /* 0x7e8000000000780b */ /* 0x000fe20003fa4000 */
[----:B------:R-:W-:Y:S01]  /*1320*/  FADD R11, R17, 1 ;  /* 0x3f800000110b7421 */ /* 0x000fe20000000000 */
[----:B------:R-:W-:Y:S01]  /*1330*/  FSETP.GT.AND P2, PT, R18, 8.50705917302346158658e+37, PT ;  /* 0x7e8000001200780b */ /* 0x000fe20003f44000 */
[----:B-1----:R-:W-:Y:S01]  /*1340*/  @!P6 FMUL R8, R8, R8 ;  /* 0x000000080808e220 */ /* 0x002fe20000400000 */
[----:B--2---:R-:W-:Y:S01]  /*1350*/  @!P4 FMUL R9, R9, R9 ;  /* 0x000000090909c220 */ /* 0x004fe20000400000 */
[----:B------:R-:W-:Y:S01]  /*1360*/  FADD R16, R20, 1 ;  /* 0x3f80000014107421 */ /* 0x000fe20000000000 */
[----:B------:R-:W-:Y:S01]  /*1370*/  FSETP.GT.AND P6, PT, R11, 8.50705917302346158658e+37, PT ;  /* 0x7e8000000b00780b */ /* 0x000fe20003fc4000 */
[----:B------:R-:W-:Y:S01]  /*1380*/  FADD R17, R8, 1 ;  /* 0x3f80000008117421 */ /* 0x000fe20000000000 */
[----:B------:R-:W-:Y:S01]  /*1390*/  FADD R12, R9, 1 ;  /* 0x3f800000090c7421 */ /* 0x000fe20000000000 */
[----:B---3--:R-:W-:-:S04]  /*13a0*/  @!P3 FMUL R10, R10, R10 ;  /* 0x0000000a0a0ab220 */ /* 0x008fc80000400000 */
[----:B------:R-:W-:Y:S01]  /*13b0*/  @P5 FMUL R0, R0, 0.25 ;  /* 0x3e80000000005820 */ /* 0x000fe20000400000 */
[----:B------:R-:W-:Y:S01]  /*13c0*/  FSEL R20, R2, 1, P5 ;  /* 0x3f80000002147808 */ /* 0x000fe20002800000 */
[----:B------:R-:W-:Y:S01]  /*13d0*/  FADD R10, R10, 1 ;  /* 0x3f8000000a0a7421 */ /* 0x000fe20000000000 */
[----:B------:R-:W-:Y:S01]  /*13e0*/  FSETP.GT.AND P4, PT, R16, 8.50705917302346158658e+37, PT ;  /* 0x7e8000001000780b */ /* 0x000fe20003f84000 */
[----:B------:R-:W-:Y:S01]  /*13f0*/  @P2 FMUL R18, R18, 0.25 ;  /* 0x3e80000012122820 */ /* 0x000fe20000400000 */
[----:B------:R-:W-:Y:S02]  /*1400*/  FSETP.GT.AND P5, PT, R17, 8.50705917302346158658e+37, PT ;  /* 0x7e8000001100780b */ /* 0x000fe40003fa4000 */
[----:B------:R-:W-:Y:S02]  /*1410*/  FSEL R13, R2, 1, P2 ;  /* 0x3f800000020d7808 */ /* 0x000fe40001000000 */
[----:B------:R-:W-:Y:S02]  /*1420*/  FSETP.GT.AND P3, PT, R12, 8.50705917302346158658e+37, PT ;  /* 0x7e8000000c00780b */ /* 0x000fe40003f64000 */
[----:B------:R-:W-:Y:S01]  /*1430*/  FSETP.GT.AND P2, PT, R10, 8.50705917302346158658e+37, PT ;  /* 0x7e8000000a00780b */ /* 0x000fe20003f44000 */
[----:B------:R-:W-:Y:S01]  /*1440*/  @P6 FMUL R11, R11, 0.25 ;  /* 0x3e8000000b0b6820 */ /* 0x000fe20000400000 */
[----:B------:R-:W-:Y:S03]  /*1450*/  MUFU.RCP R5, R0 ;  /* 0x0000000000057308 */ /* 0x000fe60000001000 */
[----:B------:R-:W-:-:S02]  /*1460*/  @P4 FMUL R16, R16, 0.25 ;  /* 0x3e80000010104820 */ /* 0x000fc40000400000 */
[----:B------:R-:W-:-:S03]  /*1470*/  @P5 FMUL R17, R17, 0.25 ;  /* 0x3e80000011115820 */ /* 0x000fc60000400000 */
[----:B------:R-:W0:Y:S01]  /*1480*/  MUFU.RCP R3, R3 ;  /* 0x0000000300037308 */ /* 0x000e220000001000 */
[----:B------:R-:W-:Y:S02]  /*1490*/  @P3 FMUL R12, R12, 0.25 ;  /* 0x3e8000000c0c3820 */ /* 0x000fe40000400000 */
[----:B------:R-:W-:-:S05]  /*14a0*/  @P2 FMUL R10, R10, 0.25 ;  /* 0x3e8000000a0a2820 */ /* 0x000fca0000400000 */
[----:B------:R-:W1:Y:S08]  /*14b0*/  MUFU.RCP R6, R18 ;  /* 0x0000001200067308 */ /* 0x000e700000001000 */
[----:B------:R2:W3:Y:S01]  /*14c0*/  MUFU.RCP R0, R11 ;  /* 0x0000000b00007308 */ /* 0x0004e20000001000 */
[----:B------:R-:W-:-:S07]  /*14d0*/  IADD3 R9, R7, 0x3c80, RZ ;  /* 0x00003c8007097810 */ /* 0x000fce0007ffe0ff */
[----:B------:R-:W4:Y:S01]  /*14e0*/  MUFU.RCP R16, R16 ;  /* 0x0000001000107308 */ /* 0x000f220000001000 */
[----:B--2---:R-:W-:Y:S02]  /*14f0*/  IADD3 R11, R7, 0x5ac0, RZ ;  /* 0x00005ac0070b7810 */ /* 0x004fe40007ffe0ff */
[----:B------:R-:W-:-:S05]  /*1500*/  FSEL R7, R2, 1, P6 ;  /* 0x3f80000002077808 */ /* 0x000fca0003000000 */
[----:B------:R-:W2:Y:S01]  /*1510*/  MUFU.RCP R17, R17 ;  /* 0x0000001100117308 */ /* 0x000ea20000001000 */
[----:B------:R-:W-:-:S07]  /*1520*/  IMAD.WIDE R8, R9, 0x4, R14 ;  /* 0x0000000409087825 */ /* 0x000fce00078e020e */
[----:B------:R-:W5:Y:S01]  /*1530*/  MUFU.RCP R18, R12 ;  /* 0x0000000c00127308 */ /* 0x000f620000001000 */
[----:B0-----:R-:W-:-:S07]  /*1540*/  FMUL R4, R3, R4 ;  /* 0x0000000403047220 */ /* 0x001fce0000400000 */
[----:B------:R-:W0:Y:S01]  /*1550*/  MUFU.RCP R19, R10 ;  /* 0x0000000a00137308 */ /* 0x000e220000001000 */
[----:B------:R-:W-:Y:S01]  /*1560*/  FMUL R5, R5, R20 ;  /* 0x0000001405057220 */ /* 0x000fe20000400000 */
[----:B-1----:R-:W-:Y:S01]  /*1570*/  FMUL R6, R6, R13 ;  /* 0x0000000d06067220 */ /* 0x002fe20000400000 */
[----:B---3--:R-:W-:Y:S01]  /*1580*/  FMUL R7, R0, R7 ;  /* 0x0000000700077220 */ /* 0x008fe20000400000 */
[----:B------:R-:W-:Y:S01]  /*1590*/  IMAD.WIDE R14, R11, 0x4, R14 ;  /* 0x000000040b0e7825 */ /* 0x000fe200078e020e */
[C---:B------:R-:W-:Y:S02]  /*15a0*/  FSEL R3, R2.reuse, 1, P4 ;  /* 0x3f80000002037808 */ /* 0x040fe40002000000 */
[C---:B------:R-:W-:Y:S02]  /*15b0*/  FSEL R0, R2.reuse, 1, P5 ;  /* 0x3f80000002007808 */ /* 0x040fe40002800000 */
[C---:B------:R-:W-:Y:S02]  /*15c0*/  FSEL R11, R2.reuse, 1, P3 ;  /* 0x3f800000020b7808 */ /* 0x040fe40001800000 */
[----:B------:R-:W-:Y:S01]  /*15d0*/  FSEL R2, R2, 1, P2 ;  /* 0x3f80000002027808 */ /* 0x000fe20001000000 */
[----:B------:R1:W-:Y:S01]  /*15e0*/  @P1 STG.E.128 desc[UR6][R8.64], R4 ;  /* 0x0000000408001986 */ /* 0x0003e2000c101d06 */
[----:B----4-:R-:W-:Y:S01]  /*15f0*/  FMUL R16, R16, R3 ;  /* 0x0000000310107220 */ /* 0x010fe20000400000 */
[----:B--2---:R-:W-:Y:S01]  /*1600*/  FMUL R17, R17, R0 ;  /* 0x0000000011117220 */ /* 0x004fe20000400000 */
[----:B-----5:R-:W-:Y:S01]  /*1610*/  FMUL R18, R18, R11 ;  /* 0x0000000b12127220 */ /* 0x020fe20000400000 */
[----:B0-----:R-:W-:Y:S01]  /*1620*/  FMUL R19, R19, R2 ;  /* 0x0000000213137220 */ /* 0x001fe20000400000 */
[----:B------:R-:W-:Y:S06]  /*1630*/  @!P0 EXIT ;  /* 0x000000000000894d */ /* 0x000fec0003800000 */
[----:B------:R-:W-:Y:S01]  /*1640*/  STG.E.128 desc[UR6][R14.64], R16 ;  /* 0x000000100e007986 */ /* 0x000fe2000c101d06 */
[----:B------:R-:W-:Y:S05]  /*1650*/  EXIT ;  /* 0x000000000000794d */ /* 0x000fea0003800000 */
.L_x_0:
[----:B------:R-:W-:-:S00]  /*1660*/  BRA `(.L_x_0) ;  /* 0xfffffffc00fc7947 */ /* 0x000fc0000383ffff */
[----:B------:R-:W-:-:S00]  /*1670*/  NOP ;  /* 0x0000000000007918 */ /* 0x000fc00000000000 */
        /* <DEDUP_REMOVED lines=8> */
.L_x_1:


//--------------------- .nv.constant0.triton_poi_fused_convolution_sigmoid_11 --------------------------
	.section	.nv.constant0.triton_poi_fused_convolution_sigmoid_11,"a",@progbits
	.sectionflags	@""
	.align	4
.nv.constant0.triton_poi_fused_convolution_sigmoid_11:
	.zero		560
